//
// Generated by NVIDIA NVVM Compiler
//
// Compiler Build ID: CL-36424714
// Cuda compilation tools, release 13.0, V13.0.88
// Based on NVVM 20.0.0
//

.version 9.0
.target sm_100
.address_size 64

// _ZZ31hidet_mul_compute_z_ptb_dynamicPfS_S_4dim3PjE17volatile_curr_idx has been demoted

.entry _Z19hidet_mul_compute_zPfS_S_(
	.param .u64 .ptr .align 1 _Z19hidet_mul_compute_zPfS_S__param_0,
	.param .u64 .ptr .align 1 _Z19hidet_mul_compute_zPfS_S__param_1,
	.param .u64 .ptr .align 1 _Z19hidet_mul_compute_zPfS_S__param_2
)
.maxntid 512
{
	.reg .b32 	%r<6>;
	.reg .b32 	%f<4>;
	.reg .b64 	%rd<12>;

	ld.param.u64 	%rd1, [_Z19hidet_mul_compute_zPfS_S__param_0];
	ld.param.u64 	%rd2, [_Z19hidet_mul_compute_zPfS_S__param_1];
	ld.param.u64 	%rd3, [_Z19hidet_mul_compute_zPfS_S__param_2];
	cvta.to.global.u64 	%rd4, %rd3;
	cvta.to.global.u64 	%rd5, %rd2;
	cvta.to.global.u64 	%rd6, %rd1;
	mov.u32 	%r1, %ctaid.x;
	shl.b32 	%r2, %r1, 9;
	mov.u32 	%r3, %tid.x;
	or.b32  	%r4, %r2, %r3;
	mul.wide.u32 	%rd7, %r4, 4;
	add.s64 	%rd8, %rd6, %rd7;
	ld.global.nc.f32 	%f1, [%rd8];
	shr.u32 	%r5, %r4, 8;
	mul.wide.u32 	%rd9, %r5, 4;
	add.s64 	%rd10, %rd5, %rd9;
	ld.global.nc.f32 	%f2, [%rd10];
	mul.f32 	%f3, %f1, %f2;
	add.s64 	%rd11, %rd4, %rd7;
	st.global.f32 	[%rd11], %f3;
	ret;

}
.entry _Z23hidet_mul_compute_z_ptbPfS_S_4dim3(
	.param .u64 .ptr .align 1 _Z23hidet_mul_compute_z_ptbPfS_S_4dim3_param_0,
	.param .u64 .ptr .align 1 _Z23hidet_mul_compute_z_ptbPfS_S_4dim3_param_1,
	.param .u64 .ptr .align 1 _Z23hidet_mul_compute_z_ptbPfS_S_4dim3_param_2,
	.param .align 4 .b8 _Z23hidet_mul_compute_z_ptbPfS_S_4dim3_param_3[12]
)
.maxntid 512
{
	.reg .pred 	%p<3>;
	.reg .b32 	%r<18>;
	.reg .b32 	%f<4>;
	.reg .b64 	%rd<12>;

	ld.param.u64 	%rd4, [_Z23hidet_mul_compute_z_ptbPfS_S_4dim3_param_0];
	ld.param.u32 	%r7, [_Z23hidet_mul_compute_z_ptbPfS_S_4dim3_param_3+8];
	ld.param.u32 	%r8, [_Z23hidet_mul_compute_z_ptbPfS_S_4dim3_param_3+4];
	ld.param.u32 	%r9, [_Z23hidet_mul_compute_z_ptbPfS_S_4dim3_param_3];
	ld.param.u64 	%rd5, [_Z23hidet_mul_compute_z_ptbPfS_S_4dim3_param_1];
	ld.param.u64 	%rd6, [_Z23hidet_mul_compute_z_ptbPfS_S_4dim3_param_2];
	mul.lo.s32 	%r10, %r9, %r8;
	mul.lo.s32 	%r1, %r10, %r7;
	mov.u32 	%r17, %ctaid.x;
	setp.ge.u32 	%p1, %r17, %r1;
	@%p1 bra 	$L__BB1_3;
	mov.u32 	%r3, %tid.x;
	mov.u32 	%r4, %nctaid.x;
	cvta.to.global.u64 	%rd1, %rd4;
	cvta.to.global.u64 	%rd2, %rd5;
	cvta.to.global.u64 	%rd3, %rd6;
$L__BB1_2:
	shl.b32 	%r11, %r17, 9;
	or.b32  	%r12, %r11, %r3;
	shr.s32 	%r13, %r11, 31;
	shr.u32 	%r14, %r13, 24;
	add.s32 	%r15, %r12, %r14;
	shr.s32 	%r16, %r15, 8;
	mul.wide.s32 	%rd7, %r12, 4;
	add.s64 	%rd8, %rd1, %rd7;
	ld.global.nc.f32 	%f1, [%rd8];
	mul.wide.s32 	%rd9, %r16, 4;
	add.s64 	%rd10, %rd2, %rd9;
	ld.global.nc.f32 	%f2, [%rd10];
	mul.f32 	%f3, %f1, %f2;
	add.s64 	%rd11, %rd3, %rd7;
	st.global.f32 	[%rd11], %f3;
	add.s32 	%r17, %r17, %r4;
	setp.lt.u32 	%p2, %r17, %r1;
	@%p2 bra 	$L__BB1_2;
$L__BB1_3:
	ret;

}
.entry _Z31hidet_mul_compute_z_ptb_dynamicPfS_S_4dim3Pj(
	.param .u64 .ptr .align 1 _Z31hidet_mul_compute_z_ptb_dynamicPfS_S_4dim3Pj_param_0,
	.param .u64 .ptr .align 1 _Z31hidet_mul_compute_z_ptb_dynamicPfS_S_4dim3Pj_param_1,
	.param .u64 .ptr .align 1 _Z31hidet_mul_compute_z_ptb_dynamicPfS_S_4dim3Pj_param_2,
	.param .align 4 .b8 _Z31hidet_mul_compute_z_ptb_dynamicPfS_S_4dim3Pj_param_3[12],
	.param .u64 .ptr .align 1 _Z31hidet_mul_compute_z_ptb_dynamicPfS_S_4dim3Pj_param_4
)
.maxntid 512
{
	.reg .pred 	%p<3>;
	.reg .b32 	%r<22>;
	.reg .b32 	%f<4>;
	.reg .b64 	%rd<14>;
	// demoted variable
	.shared .align 4 .u32 _ZZ31hidet_mul_compute_z_ptb_dynamicPfS_S_4dim3PjE17volatile_curr_idx;
	ld.param.u32 	%r7, [_Z31hidet_mul_compute_z_ptb_dynamicPfS_S_4dim3Pj_param_3+8];
	ld.param.u32 	%r1, [_Z31hidet_mul_compute_z_ptb_dynamicPfS_S_4dim3Pj_param_3];
	ld.param.u32 	%r8, [_Z31hidet_mul_compute_z_ptb_dynamicPfS_S_4dim3Pj_param_3+4];
	ld.param.u64 	%rd5, [_Z31hidet_mul_compute_z_ptb_dynamicPfS_S_4dim3Pj_param_0];
	ld.param.u64 	%rd6, [_Z31hidet_mul_compute_z_ptb_dynamicPfS_S_4dim3Pj_param_1];
	ld.param.u64 	%rd7, [_Z31hidet_mul_compute_z_ptb_dynamicPfS_S_4dim3Pj_param_2];
	ld.param.u64 	%rd8, [_Z31hidet_mul_compute_z_ptb_dynamicPfS_S_4dim3Pj_param_4];
	cvta.to.global.u64 	%rd1, %rd7;
	cvta.to.global.u64 	%rd2, %rd6;
	cvta.to.global.u64 	%rd3, %rd5;
	cvta.to.global.u64 	%rd4, %rd8;
	mov.u32 	%r2, %tid.x;
	mov.u32 	%r9, %tid.y;
	mov.u32 	%r10, %tid.z;
	or.b32  	%r11, %r9, %r10;
	or.b32  	%r3, %r11, %r2;
	mul.lo.s32 	%r4, %r1, %r8;
	mul.lo.s32 	%r5, %r4, %r7;
$L__BB2_1:
	setp.ne.s32 	%p1, %r3, 0;
	@%p1 bra 	$L__BB2_3;
	atom.global.add.u32 	%r12, [%rd4], 1;
	st.volatile.shared.u32 	[_ZZ31hidet_mul_compute_z_ptb_dynamicPfS_S_4dim3PjE17volatile_curr_idx], %r12;
$L__BB2_3:
	bar.sync 	0;
	ld.volatile.shared.u32 	%r13, [_ZZ31hidet_mul_compute_z_ptb_dynamicPfS_S_4dim3PjE17volatile_curr_idx];
	setp.ge.u32 	%p2, %r13, %r5;
	@%p2 bra 	$L__BB2_5;
	rem.u32 	%r14, %r13, %r4;
	rem.u32 	%r15, %r14, %r1;
	shl.b32 	%r16, %r15, 9;
	or.b32  	%r17, %r16, %r2;
	shr.s32 	%r18, %r16, 31;
	shr.u32 	%r19, %r18, 24;
	add.s32 	%r20, %r17, %r19;
	shr.s32 	%r21, %r20, 8;
	mul.wide.s32 	%rd9, %r17, 4;
	add.s64 	%rd10, %rd3, %rd9;
	ld.global.nc.f32 	%f1, [%rd10];
	mul.wide.s32 	%rd11, %r21, 4;
	add.s64 	%rd12, %rd2, %rd11;
	ld.global.nc.f32 	%f2, [%rd12];
	mul.f32 	%f3, %f1, %f2;
	add.s64 	%rd13, %rd1, %rd9;
	st.global.f32 	[%rd13], %f3;
	bra.uni 	$L__BB2_1;
$L__BB2_5:
	ret;

}


// ===== COMPILED SASS (sm_100) =====

	.target	sm_100

	.elftype	@"ET_EXEC"


//--------------------- .note.nv.tkinfo           --------------------------
	.section	.note.nv.tkinfo,"",@"SHT_NOTE"
	.sectionflags	@"SHF_NOTE_NV_TKINFO"
	.tkinfo
        /*0018*/ 	.word	0x00000002
        /*0030*/ 	.string	""
        /*0030*/ 	.string	"ptxas"
        /*0030*/ 	.string	"Cuda compilation tools, release 13.0, V13.0.88"
        /*0030*/ 	.string	"Build cuda_13.0.r13.0/compiler.36424714_0"
        /*0030*/ 	.string	"-arch sm_100 -m 64 "



//--------------------- .note.nv.cuinfo           --------------------------
	.section	.note.nv.cuinfo,"",@"SHT_NOTE"
	.sectionflags	@"SHF_NOTE_NV_CUINFO"
        /*0018*/ 	.short	0x0002
        /*001a*/ 	.short	0x0064
        /*001c*/ 	.short	0x0082
	.zero		2


//--------------------- .nv.info                  --------------------------
	.section	.nv.info,"",@"SHT_CUDA_INFO"
	.align	4


	//----- nvinfo : EIATTR_REGCOUNT
	.align		4
        /*0000*/ 	.byte	0x04, 0x2f
        /*0002*/ 	.short	(.L_1 - .L_0)
	.align		4
.L_0:
        /*0004*/ 	.word	index@(_Z19hidet_mul_compute_zPfS_S_)
        /*0008*/ 	.word	0x0000000c


	//----- nvinfo : EIATTR_FRAME_SIZE
	.align		4
.L_1:
        /*000c*/ 	.byte	0x04, 0x11
        /*000e*/ 	.short	(.L_3 - .L_2)
	.align		4
.L_2:
        /*0010*/ 	.word	index@(_Z19hidet_mul_compute_zPfS_S_)
        /*0014*/ 	.word	0x00000000


	//----- nvinfo : EIATTR_REGCOUNT
	.align		4
.L_3:
        /*0018*/ 	.byte	0x04, 0x2f
        /*001a*/ 	.short	(.L_5 - .L_4)
	.align		4
.L_4:
        /*001c*/ 	.word	index@(_Z23hidet_mul_compute_z_ptbPfS_S_4dim3)
        /*0020*/ 	.word	0x00000016


	//----- nvinfo : EIATTR_FRAME_SIZE
	.align		4
.L_5:
        /*0024*/ 	.byte	0x04, 0x11
        /*0026*/ 	.short	(.L_7 - .L_6)
	.align		4
.L_6:
        /*0028*/ 	.word	index@(_Z23hidet_mul_compute_z_ptbPfS_S_4dim3)
        /*002c*/ 	.word	0x00000000


	//----- nvinfo : EIATTR_REGCOUNT
	.align		4
.L_7:
        /*0030*/ 	.byte	0x04, 0x2f
        /*0032*/ 	.short	(.L_9 - .L_8)
	.align		4
.L_8:
        /*0034*/ 	.word	index@(_Z31hidet_mul_compute_z_ptb_dynamicPfS_S_4dim3Pj)
        /*0038*/ 	.word	0x00000016


	//----- nvinfo : EIATTR_FRAME_SIZE
	.align		4
.L_9:
        /*003c*/ 	.byte	0x04, 0x11
        /*003e*/ 	.short	(.L_11 - .L_10)
	.align		4
.L_10:
        /*0040*/ 	.word	index@(_Z31hidet_mul_compute_z_ptb_dynamicPfS_S_4dim3Pj)
        /*0044*/ 	.word	0x00000000


	//----- nvinfo : EIATTR_MIN_STACK_SIZE
	.align		4
.L_11:
        /*0048*/ 	.byte	0x04, 0x12
        /*004a*/ 	.short	(.L_13 - .L_12)
	.align		4
.L_12:
        /*004c*/ 	.word	index@(_Z31hidet_mul_compute_z_ptb_dynamicPfS_S_4dim3Pj)
        /*0050*/ 	.word	0x00000000


	//----- nvinfo : EIATTR_MIN_STACK_SIZE
	.align		4
.L_13:
        /*0054*/ 	.byte	0x04, 0x12
        /*0056*/ 	.short	(.L_15 - .L_14)
	.align		4
.L_14:
        /*0058*/ 	.word	index@(_Z23hidet_mul_compute_z_ptbPfS_S_4dim3)
        /*005c*/ 	.word	0x00000000


	//----- nvinfo : EIATTR_MIN_STACK_SIZE
	.align		4
.L_15:
        /*0060*/ 	.byte	0x04, 0x12
        /*0062*/ 	.short	(.L_17 - .L_16)
	.align		4
.L_16:
        /*0064*/ 	.word	index@(_Z19hidet_mul_compute_zPfS_S_)
        /*0068*/ 	.word	0x00000000
.L_17:


//--------------------- .nv.compat                --------------------------
	.section	.nv.compat,"",@"SHT_CUDA_COMPAT_INFO"
	.align	4
        /*0000*/ 	.byte	0x02, 0x09, 0x00, 0x00, 0x02, 0x02, 0x01, 0x00, 0x02, 0x05, 0x05, 0x00, 0x03, 0x07, 0x01, 0x01
        /*0010*/ 	.byte	0x02, 0x03, 0x00, 0x00, 0x02, 0x06, 0x01, 0x00, 0x04, 0x0b, 0x08, 0x00, 0x09, 0x00, 0x00, 0x00
        /*0020*/ 	.byte	0x00, 0x00, 0x00, 0x00


//--------------------- .nv.info._Z31hidet_mul_compute_z_ptb_dynamicPfS_S_4dim3Pj --------------------------
	.section	.nv.info._Z31hidet_mul_compute_z_ptb_dynamicPfS_S_4dim3Pj,"",@"SHT_CUDA_INFO"
	.sectionflags	@""
	.align	4


	//----- nvinfo : EIATTR_CUDA_API_VERSION
	.align		4
        /*0000*/ 	.byte	0x04, 0x37
        /*0002*/ 	.short	(.L_19 - .L_18)
.L_18:
        /*0004*/ 	.word	0x00000082


	//----- nvinfo : EIATTR_KPARAM_INFO
	.align		4
.L_19:
        /*0008*/ 	.byte	0x04, 0x17
        /*000a*/ 	.short	(.L_21 - .L_20)
.L_20:
        /*000c*/ 	.word	0x00000000
        /*0010*/ 	.short	0x0004
        /*0012*/ 	.short	0x0028
        /*0014*/ 	.byte	0x00, 0xf5, 0x21, 0x00


	//----- nvinfo : EIATTR_KPARAM_INFO
	.align		4
.L_21:
        /*0018*/ 	.byte	0x04, 0x17
        /*001a*/ 	.short	(.L_23 - .L_22)
.L_22:
        /*001c*/ 	.word	0x00000000
        /*0020*/ 	.short	0x0003
        /*0022*/ 	.short	0x0018
        /*0024*/ 	.byte	0x00, 0xf0, 0x31, 0x00


	//----- nvinfo : EIATTR_KPARAM_INFO
	.align		4
.L_23:
        /*0028*/ 	.byte	0x04, 0x17
        /*002a*/ 	.short	(.L_25 - .L_24)
.L_24:
        /*002c*/ 	.word	0x00000000
        /*0030*/ 	.short	0x0002
        /*0032*/ 	.short	0x0010
        /*0034*/ 	.byte	0x00, 0xf5, 0x21, 0x00


	//----- nvinfo : EIATTR_KPARAM_INFO
	.align		4
.L_25:
        /*0038*/ 	.byte	0x04, 0x17
        /*003a*/ 	.short	(.L_27 - .L_26)
.L_26:
        /*003c*/ 	.word	0x00000000
        /*0040*/ 	.short	0x0001
        /*0042*/ 	.short	0x0008
        /*0044*/ 	.byte	0x00, 0xf5, 0x21, 0x00


	//----- nvinfo : EIATTR_KPARAM_INFO
	.align		4
.L_27:
        /*0048*/ 	.byte	0x04, 0x17
        /*004a*/ 	.short	(.L_29 - .L_28)
.L_28:
        /*004c*/ 	.word	0x00000000
        /*0050*/ 	.short	0x0000
        /*0052*/ 	.short	0x0000
        /*0054*/ 	.byte	0x00, 0xf5, 0x21, 0x00


	//----- nvinfo : EIATTR_SPARSE_MMA_MASK
	.align		4
.L_29:
        /*0058*/ 	.byte	0x03, 0x50
        /*005a*/ 	.short	0x0000


	//----- nvinfo : EIATTR_MAXREG_COUNT
	.align		4
        /*005c*/ 	.byte	0x03, 0x1b
        /*005e*/ 	.short	0x0080


	//----- nvinfo : EIATTR_NUM_BARRIERS
	.align		4
        /*0060*/ 	.byte	0x02, 0x4c
        /*0062*/ 	.byte	0x01
	.zero		1


	//----- nvinfo : EIATTR_MERCURY_ISA_VERSION
	.align		4
        /*0064*/ 	.byte	0x03, 0x5f
        /*0066*/ 	.short	0x0101


	//----- nvinfo : EIATTR_INT_WARP_WIDE_INSTR_OFFSETS
	.align		4
        /*0068*/ 	.byte	0x04, 0x31
        /*006a*/ 	.short	(.L_31 - .L_30)


	//   ....[0]....
.L_30:
        /*006c*/ 	.word	0x00000260


	//   ....[1]....
        /*0070*/ 	.word	0x00000320


	//----- nvinfo : EIATTR_VRC_CTA_INIT_COUNT
	.align		4
.L_31:
        /*0074*/ 	.byte	0x02, 0x4a
	.zero		1
	.zero		1


	//----- nvinfo : EIATTR_EXIT_INSTR_OFFSETS
	.align		4
        /*0078*/ 	.byte	0x04, 0x1c
        /*007a*/ 	.short	(.L_33 - .L_32)


	//   ....[0]....
.L_32:
        /*007c*/ 	.word	0x000003c0


	//----- nvinfo : EIATTR_MAX_THREADS
	.align		4
.L_33:
        /*0080*/ 	.byte	0x04, 0x05
        /*0082*/ 	.short	(.L_35 - .L_34)
.L_34:
        /*0084*/ 	.word	0x00000200
        /*0088*/ 	.word	0x00000001
        /*008c*/ 	.word	0x00000001


	//----- nvinfo : EIATTR_CRS_STACK_SIZE
	.align		4
.L_35:
        /*0090*/ 	.byte	0x04, 0x1e
        /*0092*/ 	.short	(.L_37 - .L_36)
.L_36:
        /*0094*/ 	.word	0x00000000


	//----- nvinfo : EIATTR_CBANK_PARAM_SIZE
	.align		4
.L_37:
        /*0098*/ 	.byte	0x03, 0x19
        /*009a*/ 	.short	0x0030


	//----- nvinfo : EIATTR_PARAM_CBANK
	.align		4
        /*009c*/ 	.byte	0x04, 0x0a
        /*009e*/ 	.short	(.L_39 - .L_38)
	.align		4
.L_38:
        /*00a0*/ 	.word	index@(.nv.constant0._Z31hidet_mul_compute_z_ptb_dynamicPfS_S_4dim3Pj)
        /*00a4*/ 	.short	0x0380
        /*00a6*/ 	.short	0x0030


	//----- nvinfo : EIATTR_SW_WAR
	.align		4
.L_39:
        /*00a8*/ 	.byte	0x04, 0x36
        /*00aa*/ 	.short	(.L_41 - .L_40)
.L_40:
        /*00ac*/ 	.word	0x00000008
.L_41:


//--------------------- .nv.info._Z23hidet_mul_compute_z_ptbPfS_S_4dim3 --------------------------
	.section	.nv.info._Z23hidet_mul_compute_z_ptbPfS_S_4dim3,"",@"SHT_CUDA_INFO"
	.sectionflags	@""
	.align	4


	//----- nvinfo : EIATTR_CUDA_API_VERSION
	.align		4
        /*0000*/ 	.byte	0x04, 0x37
        /*0002*/ 	.short	(.L_43 - .L_42)
.L_42:
        /*0004*/ 	.word	0x00000082


	//----- nvinfo : EIATTR_KPARAM_INFO
	.align		4
.L_43:
        /*0008*/ 	.byte	0x04, 0x17
        /*000a*/ 	.short	(.L_45 - .L_44)
.L_44:
        /*000c*/ 	.word	0x00000000
        /*0010*/ 	.short	0x0003
        /*0012*/ 	.short	0x0018
        /*0014*/ 	.byte	0x00, 0xf0, 0x31, 0x00


	//----- nvinfo : EIATTR_KPARAM_INFO
	.align		4
.L_45:
        /*0018*/ 	.byte	0x04, 0x17
        /*001a*/ 	.short	(.L_47 - .L_46)
.L_46:
        /*001c*/ 	.word	0x00000000
        /*0020*/ 	.short	0x0002
        /*0022*/ 	.short	0x0010
        /*0024*/ 	.byte	0x00, 0xf5, 0x21, 0x00


	//----- nvinfo : EIATTR_KPARAM_INFO
	.align		4
.L_47:
        /*0028*/ 	.byte	0x04, 0x17
        /*002a*/ 	.short	(.L_49 - .L_48)
.L_48:
        /*002c*/ 	.word	0x00000000
        /*0030*/ 	.short	0x0001
        /*0032*/ 	.short	0x0008
        /*0034*/ 	.byte	0x00, 0xf5, 0x21, 0x00


	//----- nvinfo : EIATTR_KPARAM_INFO
	.align		4
.L_49:
        /*0038*/ 	.byte	0x04, 0x17
        /*003a*/ 	.short	(.L_51 - .L_50)
.L_50:
        /*003c*/ 	.word	0x00000000
        /*0040*/ 	.short	0x0000
        /*0042*/ 	.short	0x0000
        /*0044*/ 	.byte	0x00, 0xf5, 0x21, 0x00


	//----- nvinfo : EIATTR_SPARSE_MMA_MASK
	.align		4
.L_51:
        /*0048*/ 	.byte	0x03, 0x50
        /*004a*/ 	.short	0x0000


	//----- nvinfo : EIATTR_MAXREG_COUNT
	.align		4
        /*004c*/ 	.byte	0x03, 0x1b
        /*004e*/ 	.short	0x0080


	//----- nvinfo : EIATTR_MERCURY_ISA_VERSION
	.align		4
        /*0050*/ 	.byte	0x03, 0x5f
        /*0052*/ 	.short	0x0101


	//----- nvinfo : EIATTR_VRC_CTA_INIT_COUNT
	.align		4
        /*0054*/ 	.byte	0x02, 0x4a
	.zero		1
	.zero		1


	//----- nvinfo : EIATTR_EXIT_INSTR_OFFSETS
	.align		4
        /*0058*/ 	.byte	0x04, 0x1c
        /*005a*/ 	.short	(.L_53 - .L_52)


	//   ....[0]....
.L_52:
        /*005c*/ 	.word	0x00000070


	//   ....[1]....
        /*0060*/ 	.word	0x000001d0


	//----- nvinfo : EIATTR_MAX_THREADS
	.align		4
.L_53:
        /*0064*/ 	.byte	0x04, 0x05
        /*0066*/ 	.short	(.L_55 - .L_54)
.L_54:
        /*0068*/ 	.word	0x00000200
        /*006c*/ 	.word	0x00000001
        /*0070*/ 	.word	0x00000001


	//----- nvinfo : EIATTR_CBANK_PARAM_SIZE
	.align		4
.L_55:
        /*0074*/ 	.byte	0x03, 0x19
        /*0076*/ 	.short	0x0024


	//----- nvinfo : EIATTR_PARAM_CBANK
	.align		4
        /*0078*/ 	.byte	0x04, 0x0a
        /*007a*/ 	.short	(.L_57 - .L_56)
	.align		4
.L_56:
        /*007c*/ 	.word	index@(.nv.constant0._Z23hidet_mul_compute_z_ptbPfS_S_4dim3)
        /*0080*/ 	.short	0x0380
        /*0082*/ 	.short	0x0024


	//----- nvinfo : EIATTR_SW_WAR
	.align		4
.L_57:
        /*0084*/ 	.byte	0x04, 0x36
        /*0086*/ 	.short	(.L_59 - .L_58)
.L_58:
        /*0088*/ 	.word	0x00000008
.L_59:


//--------------------- .nv.info._Z19hidet_mul_compute_zPfS_S_ --------------------------
	.section	.nv.info._Z19hidet_mul_compute_zPfS_S_,"",@"SHT_CUDA_INFO"
	.sectionflags	@""
	.align	4


	//----- nvinfo : EIATTR_CUDA_API_VERSION
	.align		4
        /*0000*/ 	.byte	0x04, 0x37
        /*0002*/ 	.short	(.L_61 - .L_60)
.L_60:
        /*0004*/ 	.word	0x00000082


	//----- nvinfo : EIATTR_KPARAM_INFO
	.align		4
.L_61:
        /*0008*/ 	.byte	0x04, 0x17
        /*000a*/ 	.short	(.L_63 - .L_62)
.L_62:
        /*000c*/ 	.word	0x00000000
        /*0010*/ 	.short	0x0002
        /*0012*/ 	.short	0x0010
        /*0014*/ 	.byte	0x00, 0xf5, 0x21, 0x00


	//----- nvinfo : EIATTR_KPARAM_INFO
	.align		4
.L_63:
        /*0018*/ 	.byte	0x04, 0x17
        /*001a*/ 	.short	(.L_65 - .L_64)
.L_64:
        /*001c*/ 	.word	0x00000000
        /*0020*/ 	.short	0x0001
        /*0022*/ 	.short	0x0008
        /*0024*/ 	.byte	0x00, 0xf5, 0x21, 0x00


	//----- nvinfo : EIATTR_KPARAM_INFO
	.align		4
.L_65:
        /*0028*/ 	.byte	0x04, 0x17
        /*002a*/ 	.short	(.L_67 - .L_66)
.L_66:
        /*002c*/ 	.word	0x00000000
        /*0030*/ 	.short	0x0000
        /*0032*/ 	.short	0x0000
        /*0034*/ 	.byte	0x00, 0xf5, 0x21, 0x00


	//----- nvinfo : EIATTR_SPARSE_MMA_MASK
	.align		4
.L_67:
        /*0038*/ 	.byte	0x03, 0x50
        /*003a*/ 	.short	0x0000


	//----- nvinfo : EIATTR_MAXREG_COUNT
	.align		4
        /*003c*/ 	.byte	0x03, 0x1b
        /*003e*/ 	.short	0x0080


	//----- nvinfo : EIATTR_MERCURY_ISA_VERSION
	.align		4
        /*0040*/ 	.byte	0x03, 0x5f
        /*0042*/ 	.short	0x0101


	//----- nvinfo : EIATTR_VRC_CTA_INIT_COUNT
	.align		4
        /*0044*/ 	.byte	0x02, 0x4a
	.zero		1
	.zero		1


	//----- nvinfo : EIATTR_EXIT_INSTR_OFFSETS
	.align		4
        /*0048*/ 	.byte	0x04, 0x1c
        /*004a*/ 	.short	(.L_69 - .L_68)


	//   ....[0]....
.L_68:
        /*004c*/ 	.word	0x00000110


	//----- nvinfo : EIATTR_MAX_THREADS
	.align		4
.L_69:
        /*0050*/ 	.byte	0x04, 0x05
        /*0052*/ 	.short	(.L_71 - .L_70)
.L_70:
        /*0054*/ 	.word	0x00000200
        /*0058*/ 	.word	0x00000001
        /*005c*/ 	.word	0x00000001


	//----- nvinfo : EIATTR_CBANK_PARAM_SIZE
	.align		4
.L_71:
        /*0060*/ 	.byte	0x03, 0x19
        /*0062*/ 	.short	0x0018


	//----- nvinfo : EIATTR_PARAM_CBANK
	.align		4
        /*0064*/ 	.byte	0x04, 0x0a
        /*0066*/ 	.short	(.L_73 - .L_72)
	.align		4
.L_72:
        /*0068*/ 	.word	index@(.nv.constant0._Z19hidet_mul_compute_zPfS_S_)
        /*006c*/ 	.short	0x0380
        /*006e*/ 	.short	0x0018


	//----- nvinfo : EIATTR_SW_WAR
	.align		4
.L_73:
        /*0070*/ 	.byte	0x04, 0x36
        /*0072*/ 	.short	(.L_75 - .L_74)
.L_74:
        /*0074*/ 	.word	0x00000008
.L_75:


//--------------------- .nv.callgraph             --------------------------
	.section	.nv.callgraph,"",@"SHT_CUDA_CALLGRAPH"
	.align	4
	.sectionentsize	8
	.align		4
        /*0000*/ 	.word	0x00000000
	.align		4
        /*0004*/ 	.word	0xffffffff
	.align		4
        /*0008*/ 	.word	0x00000000
	.align		4
        /*000c*/ 	.word	0xfffffffe
	.align		4
        /*0010*/ 	.word	0x00000000
	.align		4
        /*0014*/ 	.word	0xfffffffd
	.align		4
        /*0018*/ 	.word	0x00000000
	.align		4
        /*001c*/ 	.word	0xfffffffc


//--------------------- .text._Z31hidet_mul_compute_z_ptb_dynamicPfS_S_4dim3Pj --------------------------
	.section	.text._Z31hidet_mul_compute_z_ptb_dynamicPfS_S_4dim3Pj,"ax",@progbits
	.align	128
.text._Z31hidet_mul_compute_z_ptb_dynamicPfS_S_4dim3Pj:
        .type           _Z31hidet_mul_compute_z_ptb_dynamicPfS_S_4dim3Pj,@function
        .size           _Z31hidet_mul_compute_z_ptb_dynamicPfS_S_4dim3Pj,(.L_x_7 - _Z31hidet_mul_compute_z_ptb_dynamicPfS_S_4dim3Pj)
        .other          _Z31hidet_mul_compute_z_ptb_dynamicPfS_S_4dim3Pj,@"STO_CUDA_ENTRY STV_DEFAULT"
_Z31hidet_mul_compute_z_ptb_dynamicPfS_S_4dim3Pj:
[----:B------:R-:W-:Y:S01]  /*0000*/  LDC R1, c[0x0][0x37c] ;  /* 0x0000df00ff017b82 */ /* 0x000fe20000000800 */
[----:B------:R-:W0:Y:S01]  /*0010*/  LDCU.64 UR6, c[0x0][0x398] ;  /* 0x00007300ff0677ac */ /* 0x000e220008000a00 */
[----:B------:R-:W1:Y:S06]  /*0020*/  S2R R0, SR_TID.X ;  /* 0x0000000000007919 */ /* 0x000e6c0000002100 */
[----:B------:R-:W2:Y:S01]  /*0030*/  LDC R8, c[0x0][0x398] ;  /* 0x0000e600ff087b82 */ /* 0x000ea20000000800 */
[----:B------:R-:W3:Y:S01]  /*0040*/  LDCU UR5, c[0x0][0x3a0] ;  /* 0x00007400ff0577ac */ /* 0x000ee20008000800 */
[----:B------:R-:W1:Y:S01]  /*0050*/  S2R R15, SR_TID.Y ;  /* 0x00000000000f7919 */ /* 0x000e620000002200 */
[----:B------:R-:W4:Y:S01]  /*0060*/  LDCU.64 UR8, c[0x0][0x358] ;  /* 0x00006b00ff0877ac */ /* 0x000f220008000a00 */
[----:B------:R-:W1:Y:S04]  /*0070*/  S2R R14, SR_TID.Z ;  /* 0x00000000000e7919 */ /* 0x000e680000002300 */
[----:B------:R-:W2:Y:S01]  /*0080*/  LDC.64 R4, c[0x0][0x380] ;  /* 0x0000e000ff047b82 */ /* 0x000ea20000000a00 */
[----:B0-----:R-:W-:-:S02]  /*0090*/  UIMAD UR4, UR6, UR7, URZ ;  /* 0x00000007060472a4 */ /* 0x001fc4000f8e02ff */
[----:B------:R-:W0:Y:S05]  /*00a0*/  I2F.U32.RP R2, UR6 ;  /* 0x0000000600027d06 */ /* 0x000e2a0008209000 */
[----:B------:R-:W2:Y:S01]  /*00b0*/  LDC.64 R6, c[0x0][0x388] ;  /* 0x0000e200ff067b82 */ /* 0x000ea20000000a00 */
[----:B------:R-:W-:Y:S01]  /*00c0*/  ISETP.NE.U32.AND P1, PT, RZ, UR6, PT ;  /* 0x00000006ff007c0c */ /* 0x000fe2000bf25070 */
[----:B---3--:R-:W-:Y:S02]  /*00d0*/  UIMAD UR5, UR4, UR5, URZ ;  /* 0x00000005040572a4 */ /* 0x008fe4000f8e02ff */
[----:B------:R-:W-:Y:S01]  /*00e0*/  ISETP.NE.U32.AND P2, PT, RZ, UR4, PT ;  /* 0x00000004ff007c0c */ /* 0x000fe2000bf45070 */
[----:B------:R-:W3:Y:S08]  /*00f0*/  I2F.U32.RP R9, UR4 ;  /* 0x0000000400097d06 */ /* 0x000ef00008209000 */
[----:B0-----:R-:W0:Y:S01]  /*0100*/  MUFU.RCP R2, R2 ;  /* 0x0000000200027308 */ /* 0x001e220000001000 */
[----:B-1----:R-:W-:-:S07]  /*0110*/  LOP3.LUT P0, RZ, R0, R15, R14, 0xfe, !PT ;  /* 0x0000000f00ff7212 */ /* 0x002fce000780fe0e */
[----:B---3--:R-:W1:Y:S01]  /*0120*/  MUFU.RCP R9, R9 ;  /* 0x0000000900097308 */ /* 0x008e620000001000 */
[----:B0-----:R-:W-:Y:S02]  /*0130*/  VIADD R10, R2, 0xffffffe ;  /* 0x0ffffffe020a7836 */ /* 0x001fe40000000000 */
[----:B------:R-:W0:Y:S05]  /*0140*/  LDC.64 R2, c[0x0][0x390] ;  /* 0x0000e400ff027b82 */ /* 0x000e2a0000000a00 */
[----:B------:R3:W5:Y:S01]  /*0150*/  F2I.FTZ.U32.TRUNC.NTZ R11, R10 ;  /* 0x0000000a000b7305 */ /* 0x000762000021f000 */
[----:B-1----:R-:W-:Y:S01]  /*0160*/  VIADD R12, R9, 0xffffffe ;  /* 0x0ffffffe090c7836 */ /* 0x002fe20000000000 */
[----:B------:R-:W-:-:S06]  /*0170*/  IADD3 R9, PT, PT, RZ, -UR4, RZ ;  /* 0x80000004ff097c10 */ /* 0x000fcc000fffe0ff */
[----:B------:R1:W4:Y:S01]  /*0180*/  F2I.FTZ.U32.TRUNC.NTZ R13, R12 ;  /* 0x0000000c000d7305 */ /* 0x000322000021f000 */
[----:B---3--:R-:W-:Y:S02]  /*0190*/  IMAD.MOV.U32 R10, RZ, RZ, RZ ;  /* 0x000000ffff0a7224 */ /* 0x008fe400078e00ff */
[----:B-----5:R-:W-:Y:S02]  /*01a0*/  IMAD.MOV R16, RZ, RZ, -R11 ;  /* 0x000000ffff107224 */ /* 0x020fe400078e0a0b */
[----:B-1----:R-:W-:Y:S02]  /*01b0*/  HFMA2 R12, -RZ, RZ, 0, 0 ;  /* 0x00000000ff0c7431 */ /* 0x002fe400000001ff */
[----:B------:R-:W-:Y:S02]  /*01c0*/  IMAD.MOV.U32 R15, RZ, RZ, R16 ;  /* 0x000000ffff0f7224 */ /* 0x000fe400078e0010 */
[----:B----4-:R-:W-:Y:S02]  /*01d0*/  IMAD R9, R9, R13, RZ ;  /* 0x0000000d09097224 */ /* 0x010fe400078e02ff */
[----:B------:R-:W-:-:S02]  /*01e0*/  IMAD R15, R15, UR6, RZ ;  /* 0x000000060f0f7c24 */ /* 0x000fc4000f8e02ff */
[----:B------:R-:W-:Y:S01]  /*01f0*/  IMAD.HI.U32 R9, R13, R9, R12 ;  /* 0x000000090d097227 */ /* 0x000fe200078e000c */
[----:B------:R-:W-:-:S03]  /*0200*/  LOP3.LUT R12, RZ, UR4, RZ, 0x33, !PT ;  /* 0x00000004ff0c7c12 */ /* 0x000fc6000f8e33ff */
[----:B------:R-:W-:Y:S01]  /*0210*/  IMAD.HI.U32 R10, R11, R15, R10 ;  /* 0x0000000f0b0a7227 */ /* 0x000fe200078e000a */
[----:B--2---:R-:W-:-:S07]  /*0220*/  LOP3.LUT R11, RZ, UR6, RZ, 0x33, !PT ;  /* 0x00000006ff0b7c12 */ /* 0x004fce000f8e33ff */
.L_x_2:
[----:B------:R-:W-:Y:S04]  /*0230*/  BSSY.RECONVERGENT B0, `(.L_x_0) ;  /* 0x0000012000007945 */ /* 0x000fe80003800200 */
[----:B-1----:R-:W-:Y:S05]  /*0240*/  @P0 BRA `(.L_x_1) ;  /* 0x0000000000400947 */ /* 0x002fea0003800000 */
[----:B------:R-:W1:Y:S01]  /*0250*/  S2R R13, SR_LANEID ;  /* 0x00000000000d7919 */ /* 0x000e620000000000 */
[----:B------:R-:W-:Y:S01]  /*0260*/  VOTEU.ANY UR6, UPT, PT ;  /* 0x0000000000067886 */ /* 0x000fe200038e0100 */
[----:B------:R-:W2:Y:S01]  /*0270*/  LDC.64 R14, c[0x0][0x3a8] ;  /* 0x0000ea00ff0e7b82 */ /* 0x000ea20000000a00 */
[----:B------:R-:W1:Y:S08]  /*0280*/  FLO.U32 R16, UR6 ;  /* 0x0000000600107d00 */ /* 0x000e7000080e0000 */
[----:B------:R-:W2:Y:S01]  /*0290*/  POPC R17, UR6 ;  /* 0x0000000600117d09 */ /* 0x000ea20008000000 */
[----:B-1----:R-:W-:-:S13]  /*02a0*/  ISETP.EQ.U32.AND P3, PT, R16, R13, PT ;  /* 0x0000000d1000720c */ /* 0x002fda0003f62070 */
[----:B--2---:R-:W2:Y:S01]  /*02b0*/  @P3 ATOMG.E.ADD.STRONG.GPU PT, R15, desc[UR8][R14.64], R17 ;  /* 0x800000110e0f39a8 */ /* 0x004ea200081ef108 */
[----:B------:R-:W1:Y:S01]  /*02c0*/  S2UR UR7, SR_CgaCtaId ;  /* 0x00000000000779c3 */ /* 0x000e620000008800 */
[----:B------:R-:W3:Y:S02]  /*02d0*/  S2R R18, SR_LTMASK ;  /* 0x0000000000127919 */ /* 0x000ee40000003900 */
[----:B---3--:R-:W-:Y:S01]  /*02e0*/  LOP3.LUT R18, R18, UR6, RZ, 0xc0, !PT ;  /* 0x0000000612127c12 */ /* 0x008fe2000f8ec0ff */
[----:B------:R-:W-:Y:S02]  /*02f0*/  UMOV UR6, 0x400 ;  /* 0x0000040000067882 */ /* 0x000fe40000000000 */
[----:B-1----:R-:W-:-:S03]  /*0300*/  ULEA UR6, UR7, UR6, 0x18 ;  /* 0x0000000607067291 */ /* 0x002fc6000f8ec0ff */
[----:B------:R-:W1:Y:S01]  /*0310*/  POPC R18, R18 ;  /* 0x0000001200127309 */ /* 0x000e620000000000 */
[----:B--2---:R-:W1:Y:S02]  /*0320*/  SHFL.IDX PT, R13, R15, R16, 0x1f ;  /* 0x00001f100f0d7589 */ /* 0x004e6400000e0000 */
[----:B-1----:R-:W-:-:S05]  /*0330*/  IMAD.IADD R13, R13, 0x1, R18 ;  /* 0x000000010d0d7824 */ /* 0x002fca00078e0212 */
[----:B------:R1:W-:Y:S02]  /*0340*/  STS [UR6], R13 ;  /* 0x0000000dff007988 */ /* 0x0003e40008000806 */
.L_x_1:
[----:B------:R-:W-:Y:S05]  /*0350*/  BSYNC.RECONVERGENT B0 ;  /* 0x0000000000007941 */ /* 0x000fea0003800200 */
.L_x_0:
[----:B------:R-:W2:Y:S08]  /*0360*/  S2UR UR7, SR_CgaCtaId ;  /* 0x00000000000779c3 */ /* 0x000eb00000008800 */
[----:B------:R-:W-:Y:S06]  /*0370*/  BAR.SYNC.DEFER_BLOCKING 0x0 ;  /* 0x0000000000007b1d */ /* 0x000fec0000010000 */
[----:B------:R-:W-:-:S02]  /*0380*/  UMOV UR6, 0x400 ;  /* 0x0000040000067882 */ /* 0x000fc40000000000 */
[----:B--2---:R-:W-:-:S09]  /*0390*/  ULEA UR6, UR7, UR6, 0x18 ;  /* 0x0000000607067291 */ /* 0x004fd2000f8ec0ff */
[----:B------:R-:W2:Y:S02]  /*03a0*/  LDS R14, [UR6] ;  /* 0x00000006ff0e7984 */ /* 0x000ea40008000800 */
[----:B--2---:R-:W-:-:S13]  /*03b0*/  ISETP.GE.U32.AND P3, PT, R14, UR5, PT ;  /* 0x000000050e007c0c */ /* 0x004fda000bf66070 */
[----:B------:R-:W-:Y:S05]  /*03c0*/  @P3 EXIT ;  /* 0x000000000000394d */ /* 0x000fea0003800000 */
[----:B-1----:R-:W-:-:S05]  /*03d0*/  IMAD.HI.U32 R13, R9, R14, RZ ;  /* 0x0000000e090d7227 */ /* 0x002fca00078e00ff */
[----:B------:R-:W-:-:S05]  /*03e0*/  IADD3 R13, PT, PT, -R13, RZ, RZ ;  /* 0x000000ff0d0d7210 */ /* 0x000fca0007ffe1ff */
[----:B------:R-:W-:-:S05]  /*03f0*/  IMAD R13, R13, UR4, R14 ;  /* 0x000000040d0d7c24 */ /* 0x000fca000f8e020e */
[----:B------:R-:W-:-:S13]  /*0400*/  ISETP.GE.U32.AND P3, PT, R13, UR4, PT ;  /* 0x000000040d007c0c */ /* 0x000fda000bf66070 */
[----:B------:R-:W-:-:S05]  /*0410*/  @P3 VIADD R13, R13, -UR4 ;  /* 0x800000040d0d3c36 */ /* 0x000fca0008000000 */
[----:B------:R-:W-:-:S13]  /*0420*/  ISETP.GE.U32.AND P3, PT, R13, UR4, PT ;  /* 0x000000040d007c0c */ /* 0x000fda000bf66070 */
[----:B------:R-:W-:-:S04]  /*0430*/  @P3 IADD3 R13, PT, PT, R13, -UR4, RZ ;  /* 0x800000040d0d3c10 */ /* 0x000fc8000fffe0ff */
[----:B------:R-:W-:-:S05]  /*0440*/  SEL R13, R12, R13, !P2 ;  /* 0x0000000d0c0d7207 */ /* 0x000fca0005000000 */
[----:B------:R-:W-:-:S04]  /*0450*/  IMAD.HI.U32 R14, R10, R13, RZ ;  /* 0x0000000d0a0e7227 */ /* 0x000fc800078e00ff */
[----:B------:R-:W-:-:S04]  /*0460*/  IMAD.MOV R14, RZ, RZ, -R14 ;  /* 0x000000ffff0e7224 */ /* 0x000fc800078e0a0e */
[----:B------:R-:W-:-:S05]  /*0470*/  IMAD R13, R8, R14, R13 ;  /* 0x0000000e080d7224 */ /* 0x000fca00078e020d */
[----:B------:R-:W-:-:S13]  /*0480*/  ISETP.GE.U32.AND P3, PT, R13, R8, PT ;  /* 0x000000080d00720c */ /* 0x000fda0003f66070 */
[----:B------:R-:W-:-:S04]  /*0490*/  @P3 IADD3 R13, PT, PT, R13, -R8, RZ ;  /* 0x800000080d0d3210 */ /* 0x000fc80007ffe0ff */
[----:B------:R-:W-:-:S13]  /*04a0*/  ISETP.GE.U32.AND P3, PT, R13, R8, PT ;  /* 0x000000080d00720c */ /* 0x000fda0003f66070 */
[----:B------:R-:W-:-:S05]  /*04b0*/  @P3 IMAD.IADD R13, R13, 0x1, -R8 ;  /* 0x000000010d0d3824 */ /* 0x000fca00078e0a08 */
[----:B------:R-:W-:-:S04]  /*04c0*/  SEL R13, R11, R13, !P1 ;  /* 0x0000000d0b0d7207 */ /* 0x000fc80004800000 */
[----:B------:R-:W-:-:S04]  /*04d0*/  SHF.L.U32 R13, R13, 0x9, RZ ;  /* 0x000000090d0d7819 */ /* 0x000fc800000006ff */
[----:B------:R-:W-:Y:S02]  /*04e0*/  LOP3.LUT R19, R13, R0, RZ, 0xfc, !PT ;  /* 0x000000000d137212 */ /* 0x000fe400078efcff */
[----:B------:R-:W-:-:S04]  /*04f0*/  SHF.R.S32.HI R14, RZ, 0x1f, R13 ;  /* 0x0000001fff0e7819 */ /* 0x000fc8000001140d */
[----:B------:R-:W-:-:S04]  /*0500*/  LEA.HI R14, R14, R19, RZ, 0x8 ;  /* 0x000000130e0e7211 */ /* 0x000fc800078f40ff */
[----:B------:R-:W-:Y:S01]  /*0510*/  SHF.R.S32.HI R17, RZ, 0x8, R14 ;  /* 0x00000008ff117819 */ /* 0x000fe2000001140e */
[----:B------:R-:W-:-:S04]  /*0520*/  IMAD.WIDE R14, R19, 0x4, R4 ;  /* 0x00000004130e7825 */ /* 0x000fc800078e0204 */
[----:B------:R-:W-:Y:S02]  /*0530*/  IMAD.WIDE R16, R17, 0x4, R6 ;  /* 0x0000000411107825 */ /* 0x000fe400078e0206 */
[----:B------:R-:W2:Y:S04]  /*0540*/  LDG.E.CONSTANT R14, desc[UR8][R14.64] ;  /* 0x000000080e0e7981 */ /* 0x000ea8000c1e9900 */
[----:B------:R-:W2:Y:S01]  /*0550*/  LDG.E.CONSTANT R17, desc[UR8][R16.64] ;  /* 0x0000000810117981 */ /* 0x000ea2000c1e9900 */
[----:B0-----:R-:W-:-:S04]  /*0560*/  IMAD.WIDE R18, R19, 0x4, R2 ;  /* 0x0000000413127825 */ /* 0x001fc800078e0202 */
[----:B--2---:R-:W-:-:S05]  /*0570*/  FMUL R13, R14, R17 ;  /* 0x000000110e0d7220 */ /* 0x004fca0000400000 */
[----:B------:R1:W-:Y:S01]  /*0580*/  STG.E desc[UR8][R18.64], R13 ;  /* 0x0000000d12007986 */ /* 0x0003e2000c101908 */
[----:B------:R-:W-:Y:S05]  /*0590*/  BRA `(.L_x_2) ;  /* 0xfffffffc00247947 */ /* 0x000fea000383ffff */
.L_x_3:
[----:B------:R-:W-:-:S00]  /*05a0*/  BRA `(.L_x_3) ;  /* 0xfffffffc00fc7947 */ /* 0x000fc0000383ffff */
[----:B------:R-:W-:-:S00]  /*05b0*/  NOP ;  /* 0x0000000000007918 */ /* 0x000fc00000000000 */
        /* <DEDUP_REMOVED lines=12> */
.L_x_7:


//--------------------- .text._Z23hidet_mul_compute_z_ptbPfS_S_4dim3 --------------------------
	.section	.text._Z23hidet_mul_compute_z_ptbPfS_S_4dim3,"ax",@progbits
	.align	128
.text._Z23hidet_mul_compute_z_ptbPfS_S_4dim3:
        .type           _Z23hidet_mul_compute_z_ptbPfS_S_4dim3,@function
        .size           _Z23hidet_mul_compute_z_ptbPfS_S_4dim3,(.L_x_8 - _Z23hidet_mul_compute_z_ptbPfS_S_4dim3)
        .other          _Z23hidet_mul_compute_z_ptbPfS_S_4dim3,@"STO_CUDA_ENTRY STV_DEFAULT"
_Z23hidet_mul_compute_z_ptbPfS_S_4dim3:
[----:B------:R-:W-:Y:S01]  /*0000*/  LDC R1, c[0x0][0x37c] ;  /* 0x0000df00ff017b82 */ /* 0x000fe20000000800 */
[----:B------:R-:W0:Y:S01]  /*0010*/  S2R R0, SR_CTAID.X ;  /* 0x0000000000007919 */ /* 0x000e220000002500 */
[----:B------:R-:W1:Y:S01]  /*0020*/  LDCU.64 UR4, c[0x0][0x398] ;  /* 0x00007300ff0477ac */ /* 0x000e620008000a00 */
[----:B------:R-:W2:Y:S01]  /*0030*/  LDCU UR6, c[0x0][0x3a0] ;  /* 0x00007400ff0677ac */ /* 0x000ea20008000800 */
[----:B-1----:R-:W-:-:S04]  /*0040*/  UIMAD UR4, UR4, UR5, URZ ;  /* 0x00000005040472a4 */ /* 0x002fc8000f8e02ff */
[----:B--2---:R-:W-:-:S06]  /*0050*/  UIMAD UR4, UR4, UR6, URZ ;  /* 0x00000006040472a4 */ /* 0x004fcc000f8e02ff */
[----:B0-----:R-:W-:-:S13]  /*0060*/  ISETP.GE.U32.AND P0, PT, R0, UR4, PT ;  /* 0x0000000400007c0c */ /* 0x001fda000bf06070 */
[----:B------:R-:W-:Y:S05]  /*0070*/  @P0 EXIT ;  /* 0x000000000000094d */ /* 0x000fea0003800000 */
[----:B------:R-:W0:Y:S01]  /*0080*/  S2R R17, SR_TID.X ;  /* 0x0000000000117919 */ /* 0x000e220000002100 */
[----:B------:R-:W1:Y:S01]  /*0090*/  LDC R19, c[0x0][0x370] ;  /* 0x0000dc00ff137b82 */ /* 0x000e620000000800 */
[----:B------:R-:W2:Y:S07]  /*00a0*/  LDCU.64 UR6, c[0x0][0x358] ;  /* 0x00006b00ff0677ac */ /* 0x000eae0008000a00 */
[----:B------:R-:W3:Y:S08]  /*00b0*/  LDC.64 R2, c[0x0][0x390] ;  /* 0x0000e400ff027b82 */ /* 0x000ef00000000a00 */
[----:B------:R-:W4:Y:S08]  /*00c0*/  LDC.64 R4, c[0x0][0x380] ;  /* 0x0000e000ff047b82 */ /* 0x000f300000000a00 */
[----:B--2---:R-:W0:Y:S02]  /*00d0*/  LDC.64 R6, c[0x0][0x388] ;  /* 0x0000e200ff067b82 */ /* 0x004e240000000a00 */
.L_x_4:
[----:B------:R-:W-:-:S05]  /*00e0*/  IMAD.SHL.U32 R8, R0, 0x200, RZ ;  /* 0x0000020000087824 */ /* 0x000fca00078e00ff */
[----:B0-2---:R-:W-:Y:S02]  /*00f0*/  LOP3.LUT R13, R8, R17, RZ, 0xfc, !PT ;  /* 0x00000011080d7212 */ /* 0x005fe400078efcff */
[----:B------:R-:W-:-:S04]  /*0100*/  SHF.R.S32.HI R8, RZ, 0x1f, R8 ;  /* 0x0000001fff087819 */ /* 0x000fc80000011408 */
[----:B------:R-:W-:-:S04]  /*0110*/  LEA.HI R8, R8, R13, RZ, 0x8 ;  /* 0x0000000d08087211 */ /* 0x000fc800078f40ff */
[----:B------:R-:W-:Y:S01]  /*0120*/  SHF.R.S32.HI R11, RZ, 0x8, R8 ;  /* 0x00000008ff0b7819 */ /* 0x000fe20000011408 */
[----:B----4-:R-:W-:-:S04]  /*0130*/  IMAD.WIDE R8, R13, 0x4, R4 ;  /* 0x000000040d087825 */ /* 0x010fc800078e0204 */
[----:B------:R-:W-:Y:S02]  /*0140*/  IMAD.WIDE R10, R11, 0x4, R6 ;  /* 0x000000040b0a7825 */ /* 0x000fe400078e0206 */
[----:B------:R-:W2:Y:S04]  /*0150*/  LDG.E.CONSTANT R8, desc[UR6][R8.64] ;  /* 0x0000000608087981 */ /* 0x000ea8000c1e9900 */
[----:B------:R-:W2:Y:S01]  /*0160*/  LDG.E.CONSTANT R11, desc[UR6][R10.64] ;  /* 0x000000060a0b7981 */ /* 0x000ea2000c1e9900 */
[----:B-1----:R-:W-:Y:S02]  /*0170*/  IMAD.IADD R0, R19, 0x1, R0 ;  /* 0x0000000113007824 */ /* 0x002fe400078e0200 */
[----:B---3--:R-:W-:-:S03]  /*0180*/  IMAD.WIDE R12, R13, 0x4, R2 ;  /* 0x000000040d0c7825 */ /* 0x008fc600078e0202 */
[----:B------:R-:W-:Y:S01]  /*0190*/  ISETP.GE.U32.AND P0, PT, R0, UR4, PT ;  /* 0x0000000400007c0c */ /* 0x000fe2000bf06070 */
[----:B--2---:R-:W-:-:S05]  /*01a0*/  FMUL R15, R8, R11 ;  /* 0x0000000b080f7220 */ /* 0x004fca0000400000 */
[----:B------:R2:W-:Y:S07]  /*01b0*/  STG.E desc[UR6][R12.64], R15 ;  /* 0x0000000f0c007986 */ /* 0x0005ee000c101906 */
[----:B------:R-:W-:Y:S05]  /*01c0*/  @!P0 BRA `(.L_x_4) ;  /* 0xfffffffc00c48947 */ /* 0x000fea000383ffff */
[----:B------:R-:W-:Y:S05]  /*01d0*/  EXIT ;  /* 0x000000000000794d */ /* 0x000fea0003800000 */
.L_x_5:
        /* <DEDUP_REMOVED lines=10> */
.L_x_8:


//--------------------- .text._Z19hidet_mul_compute_zPfS_S_ --------------------------
	.section	.text._Z19hidet_mul_compute_zPfS_S_,"ax",@progbits
	.align	128
.text._Z19hidet_mul_compute_zPfS_S_:
        .type           _Z19hidet_mul_compute_zPfS_S_,@function
        .size           _Z19hidet_mul_compute_zPfS_S_,(.L_x_9 - _Z19hidet_mul_compute_zPfS_S_)
        .other          _Z19hidet_mul_compute_zPfS_S_,@"STO_CUDA_ENTRY STV_DEFAULT"
_Z19hidet_mul_compute_zPfS_S_:
[----:B------:R-:W-:Y:S01]  /*0000*/  LDC R1, c[0x0][0x37c] ;  /* 0x0000df00ff017b82 */ /* 0x000fe20000000800 */
[----:B------:R-:W0:Y:S07]  /*0010*/  S2R R9, SR_TID.X ;  /* 0x0000000000097919 */ /* 0x000e2e0000002100 */
[----:B------:R-:W1:Y:S01]  /*0020*/  S2UR UR4, SR_CTAID.X ;  /* 0x00000000000479c3 */ /* 0x000e620000002500 */
[----:B------:R-:W2:Y:S07]  /*0030*/  LDCU.64 UR6, c[0x0][0x358] ;  /* 0x00006b00ff0677ac */ /* 0x000eae0008000a00 */
[----:B------:R-:W3:Y:S08]  /*0040*/  LDC.64 R2, c[0x0][0x380] ;  /* 0x0000e000ff027b82 */ /* 0x000ef00000000a00 */
[----:B------:R-:W4:Y:S01]  /*0050*/  LDC.64 R4, c[0x0][0x388] ;  /* 0x0000e200ff047b82 */ /* 0x000f220000000a00 */
[----:B-1----:R-:W-:-:S06]  /*0060*/  USHF.L.U32 UR4, UR4, 0x9, URZ ;  /* 0x0000000904047899 */ /* 0x002fcc00080006ff */
[----:B0-----:R-:W-:-:S04]  /*0070*/  LOP3.LUT R9, R9, UR4, RZ, 0xfc, !PT ;  /* 0x0000000409097c12 */ /* 0x001fc8000f8efcff */
[----:B------:R-:W-:Y:S01]  /*0080*/  SHF.R.U32.HI R7, RZ, 0x8, R9 ;  /* 0x00000008ff077819 */ /* 0x000fe20000011609 */
[----:B---3--:R-:W-:-:S04]  /*0090*/  IMAD.WIDE.U32 R2, R9, 0x4, R2 ;  /* 0x0000000409027825 */ /* 0x008fc800078e0002 */
[----:B----4-:R-:W-:Y:S02]  /*00a0*/  IMAD.WIDE.U32 R4, R7, 0x4, R4 ;  /* 0x0000000407047825 */ /* 0x010fe400078e0004 */
[----:B--2---:R-:W2:Y:S01]  /*00b0*/  LDG.E.CONSTANT R2, desc[UR6][R2.64] ;  /* 0x0000000602027981 */ /* 0x004ea2000c1e9900 */
[----:B------:R-:W0:Y:S03]  /*00c0*/  LDC.64 R6, c[0x0][0x390] ;  /* 0x0000e400ff067b82 */ /* 0x000e260000000a00 */
[----:B------:R-:W2:Y:S01]  /*00d0*/  LDG.E.CONSTANT R5, desc[UR6][R4.64] ;  /* 0x0000000604057981 */ /* 0x000ea2000c1e9900 */
[----:B0-----:R-:W-:-:S04]  /*00e0*/  IMAD.WIDE.U32 R6, R9, 0x4, R6 ;  /* 0x0000000409067825 */ /* 0x001fc800078e0006 */
[----:B--2---:R-:W-:-:S05]  /*00f0*/  FMUL R9, R2, R5 ;  /* 0x0000000502097220 */ /* 0x004fca0000400000 */
[----:B------:R-:W-:Y:S01]  /*0100*/  STG.E desc[UR6][R6.64], R9 ;  /* 0x0000000906007986 */ /* 0x000fe2000c101906 */
[----:B------:R-:W-:Y:S05]  /*0110*/  EXIT ;  /* 0x000000000000794d */ /* 0x000fea0003800000 */
.L_x_6:
        /* <DEDUP_REMOVED lines=14> */
.L_x_9:


//--------------------- .nv.shared._Z31hidet_mul_compute_z_ptb_dynamicPfS_S_4dim3Pj --------------------------
	.section	.nv.shared._Z31hidet_mul_compute_z_ptb_dynamicPfS_S_4dim3Pj,"aw",@nobits
	.sectionflags	@""
	.align	4
.nv.shared._Z31hidet_mul_compute_z_ptb_dynamicPfS_S_4dim3Pj:
	.zero		1028


//--------------------- .nv.shared.reserved.0     --------------------------
	.section	.nv.shared.reserved.0,"aw",@nobits
	.weak		__nv_reservedSMEM_offset_0_alias
	.size		__nv_reservedSMEM_offset_0_alias, 0, 64
	.other		__nv_reservedSMEM_offset_0_alias,@"STO_CUDA_RESERVED_SHARED STV_DEFAULT"
__nv_reservedSMEM_offset_0_alias:
	.zero		0
	.zero		64


//--------------------- .nv.constant0._Z31hidet_mul_compute_z_ptb_dynamicPfS_S_4dim3Pj --------------------------
	.section	.nv.constant0._Z31hidet_mul_compute_z_ptb_dynamicPfS_S_4dim3Pj,"a",@progbits
	.sectionflags	@""
	.align	4
.nv.constant0._Z31hidet_mul_compute_z_ptb_dynamicPfS_S_4dim3Pj:
	.zero		944


//--------------------- .nv.constant0._Z23hidet_mul_compute_z_ptbPfS_S_4dim3 --------------------------
	.section	.nv.constant0._Z23hidet_mul_compute_z_ptbPfS_S_4dim3,"a",@progbits
	.sectionflags	@""
	.align	4
.nv.constant0._Z23hidet_mul_compute_z_ptbPfS_S_4dim3:
	.zero		932


//--------------------- .nv.constant0._Z19hidet_mul_compute_zPfS_S_ --------------------------
	.section	.nv.constant0._Z19hidet_mul_compute_zPfS_S_,"a",@progbits
	.sectionflags	@""
	.align	4
.nv.constant0._Z19hidet_mul_compute_zPfS_S_:
	.zero		920


//--------------------- SYMBOLS --------------------------

	.type		.nv.reservedSmem.offset0,@object
	.size		.nv.reservedSmem.offset0,0x4
	.type		.nv.reservedSmem.cap,@object
	.size		.nv.reservedSmem.cap,0x4
